//
// Generated by NVIDIA NVVM Compiler
//
// Compiler Build ID: CL-36424714
// Cuda compilation tools, release 13.0, V13.0.88
// Based on NVVM 20.0.0
//

.version 9.0
.target sm_100
.address_size 64

	// .globl	_Z8mykernelv
.extern .func  (.param .b32 func_retval0) vprintf
(
	.param .b64 vprintf_param_0,
	.param .b64 vprintf_param_1
)
;
.global .align 1 .b8 $str[32] = {72, 101, 108, 108, 111, 32, 102, 114, 111, 109, 32, 98, 108, 111, 99, 107, 32, 37, 100, 44, 32, 116, 104, 114, 101, 97, 100, 32, 37, 100, 10};

.visible .entry _Z8mykernelv()
{
	.local .align 8 .b8 	__local_depot0[8];
	.reg .b64 	%SP;
	.reg .b64 	%SPL;
	.reg .b32 	%r<5>;
	.reg .b64 	%rd<5>;

	mov.u64 	%SPL, __local_depot0;
	cvta.local.u64 	%SP, %SPL;
	add.u64 	%rd1, %SP, 0;
	add.u64 	%rd2, %SPL, 0;
	mov.u32 	%r1, %ctaid.x;
	mov.u32 	%r2, %tid.x;
	st.local.v2.u32 	[%rd2], {%r1, %r2};
	mov.u64 	%rd3, $str;
	cvta.global.u64 	%rd4, %rd3;
	{ // callseq 0, 0
	.param .b64 param0;
	st.param.b64 	[param0], %rd4;
	.param .b64 param1;
	st.param.b64 	[param1], %rd1;
	.param .b32 retval0;
	call.uni (retval0), 
	vprintf, 
	(
	param0, 
	param1
	);
	ld.param.b32 	%r3, [retval0];
	} // callseq 0
	ret;

}


// ===== COMPILED SASS (sm_100) =====

	.target	sm_100

	.elftype	@"ET_EXEC"


//--------------------- .note.nv.tkinfo           --------------------------
	.section	.note.nv.tkinfo,"",@"SHT_NOTE"
	.sectionflags	@"SHF_NOTE_NV_TKINFO"
	.tkinfo
        /*0018*/ 	.word	0x00000002
        /*0030*/ 	.string	""
        /*0030*/ 	.string	"ptxas"
        /*0030*/ 	.string	"Cuda compilation tools, release 13.0, V13.0.88"
        /*0030*/ 	.string	"Build cuda_13.0.r13.0/compiler.36424714_0"
        /*0030*/ 	.string	"-arch sm_100 -m 64 "



//--------------------- .note.nv.cuinfo           --------------------------
	.section	.note.nv.cuinfo,"",@"SHT_NOTE"
	.sectionflags	@"SHF_NOTE_NV_CUINFO"
        /*0018*/ 	.short	0x0002
        /*001a*/ 	.short	0x0064
        /*001c*/ 	.short	0x0082
	.zero		2


//--------------------- .nv.info                  --------------------------
	.section	.nv.info,"",@"SHT_CUDA_INFO"
	.align	4


	//----- nvinfo : EIATTR_REGCOUNT
	.align		4
        /*0000*/ 	.byte	0x04, 0x2f
        /*0002*/ 	.short	(.L_2 - .L_1)
	.align		4
.L_1:
        /*0004*/ 	.word	index@(_Z8mykernelv)
        /*0008*/ 	.word	0x00000018


	//----- nvinfo : EIATTR_FRAME_SIZE
	.align		4
.L_2:
        /*000c*/ 	.byte	0x04, 0x11
        /*000e*/ 	.short	(.L_4 - .L_3)
	.align		4
.L_3:
        /*0010*/ 	.word	index@(_Z8mykernelv)
        /*0014*/ 	.word	0x00000008


	//----- nvinfo : EIATTR_MIN_STACK_SIZE
	.align		4
.L_4:
        /*0018*/ 	.byte	0x04, 0x12
        /*001a*/ 	.short	(.L_6 - .L_5)
	.align		4
.L_5:
        /*001c*/ 	.word	index@(_Z8mykernelv)
        /*0020*/ 	.word	0x00000008
.L_6:


//--------------------- .nv.compat                --------------------------
	.section	.nv.compat,"",@"SHT_CUDA_COMPAT_INFO"
	.align	4
        /*0000*/ 	.byte	0x02, 0x09, 0x00, 0x00, 0x02, 0x02, 0x01, 0x00, 0x02, 0x05, 0x05, 0x00, 0x03, 0x07, 0x01, 0x01
        /*0010*/ 	.byte	0x02, 0x03, 0x00, 0x00, 0x02, 0x06, 0x01, 0x00, 0x04, 0x0b, 0x08, 0x00, 0x09, 0x00, 0x00, 0x00
        /*0020*/ 	.byte	0x00, 0x00, 0x00, 0x00


//--------------------- .nv.info._Z8mykernelv     --------------------------
	.section	.nv.info._Z8mykernelv,"",@"SHT_CUDA_INFO"
	.sectionflags	@""
	.align	4


	//----- nvinfo : EIATTR_CUDA_API_VERSION
	.align		4
        /*0000*/ 	.byte	0x04, 0x37
        /*0002*/ 	.short	(.L_8 - .L_7)
.L_7:
        /*0004*/ 	.word	0x00000082


	//----- nvinfo : EIATTR_SPARSE_MMA_MASK
	.align		4
.L_8:
        /*0008*/ 	.byte	0x03, 0x50
        /*000a*/ 	.short	0x0000


	//----- nvinfo : EIATTR_MAXREG_COUNT
	.align		4
        /*000c*/ 	.byte	0x03, 0x1b
        /*000e*/ 	.short	0x00ff


	//----- nvinfo : EIATTR_EXTERNS
	.align		4
        /*0010*/ 	.byte	0x04, 0x0f
        /*0012*/ 	.short	(.L_10 - .L_9)


	//   ....[0]....
	.align		4
.L_9:
        /*0014*/ 	.word	index@(vprintf)


	//----- nvinfo : EIATTR_MERCURY_ISA_VERSION
	.align		4
.L_10:
        /*0018*/ 	.byte	0x03, 0x5f
        /*001a*/ 	.short	0x0101


	//----- nvinfo : EIATTR_VRC_CTA_INIT_COUNT
	.align		4
        /*001c*/ 	.byte	0x02, 0x4a
	.zero		1
	.zero		1


	//----- nvinfo : EIATTR_SYSCALL_OFFSETS
	.align		4
        /*0020*/ 	.byte	0x04, 0x46
        /*0022*/ 	.short	(.L_12 - .L_11)


	//   ....[0]....
.L_11:
        /*0024*/ 	.word	0x000000f0


	//----- nvinfo : EIATTR_EXIT_INSTR_OFFSETS
	.align		4
.L_12:
        /*0028*/ 	.byte	0x04, 0x1c
        /*002a*/ 	.short	(.L_14 - .L_13)


	//   ....[0]....
.L_13:
        /*002c*/ 	.word	0x00000100


	//----- nvinfo : EIATTR_SW_WAR
	.align		4
.L_14:
        /*0030*/ 	.byte	0x04, 0x36
        /*0032*/ 	.short	(.L_16 - .L_15)
.L_15:
        /*0034*/ 	.word	0x00000008
.L_16:


//--------------------- .nv.callgraph             --------------------------
	.section	.nv.callgraph,"",@"SHT_CUDA_CALLGRAPH"
	.align	4
	.sectionentsize	8
	.align		4
        /*0000*/ 	.word	0x00000000
	.align		4
        /*0004*/ 	.word	0xffffffff
	.align		4
        /*0008*/ 	.word	index@(_Z8mykernelv)
	.align		4
        /*000c*/ 	.word	index@(vprintf)
	.align		4
        /*0010*/ 	.word	0x00000000
	.align		4
        /*0014*/ 	.word	0xfffffffe
	.align		4
        /*0018*/ 	.word	0x00000000
	.align		4
        /*001c*/ 	.word	0xfffffffd
	.align		4
        /*0020*/ 	.word	0x00000000
	.align		4
        /*0024*/ 	.word	0xfffffffc


//--------------------- .nv.constant4             --------------------------
	.section	.nv.constant4,"a",@progbits
	.align	8
	.align		8
.nv.constant4:
        /*0000*/ 	.dword	vprintf
	.align		8
        /*0008*/ 	.dword	$str


//--------------------- .text._Z8mykernelv        --------------------------
	.section	.text._Z8mykernelv,"ax",@progbits
	.align	128
        .global         _Z8mykernelv
        .type           _Z8mykernelv,@function
        .size           _Z8mykernelv,(.L_x_2 - _Z8mykernelv)
        .other          _Z8mykernelv,@"STO_CUDA_ENTRY STV_DEFAULT"
_Z8mykernelv:
.text._Z8mykernelv:
[----:B------:R-:W0:Y:S01]  /*0000*/  LDC R1, c[0x0][0x37c] ;  /* 0x0000df00ff017b82 */ /* 0x000e220000000800 */
[----:B------:R-:W1:Y:S01]  /*0010*/  S2R R8, SR_CTAID.X ;  /* 0x0000000000087919 */ /* 0x000e620000002500 */
[----:B0-----:R-:W-:Y:S01]  /*0020*/  VIADD R1, R1, 0xfffffff8 ;  /* 0xfffffff801017836 */ /* 0x001fe20000000000 */
[----:B------:R-:W-:Y:S01]  /*0030*/  MOV R0, 0x0 ;  /* 0x0000000000007802 */ /* 0x000fe20000000f00 */
[----:B------:R-:W0:Y:S01]  /*0040*/  LDCU UR4, c[0x0][0x2f8] ;  /* 0x00005f00ff0477ac */ /* 0x000e220008000800 */
[----:B------:R-:W1:Y:S03]  /*0050*/  S2R R9, SR_TID.X ;  /* 0x0000000000097919 */ /* 0x000e660000002100 */
[----:B------:R2:W3:Y:S01]  /*0060*/  LDC.64 R2, c[0x4][R0] ;  /* 0x0100000000027b82 */ /* 0x0004e20000000a00 */
[----:B------:R-:W4:Y:S01]  /*0070*/  LDCU.64 UR6, c[0x4][0x8] ;  /* 0x01000100ff0677ac */ /* 0x000f220008000a00 */
[----:B------:R-:W5:Y:S01]  /*0080*/  LDCU UR5, c[0x0][0x2fc] ;  /* 0x00005f80ff0577ac */ /* 0x000f620008000800 */
[----:B0-----:R-:W-:Y:S01]  /*0090*/  IADD3 R6, P0, PT, R1, UR4, RZ ;  /* 0x0000000401067c10 */ /* 0x001fe2000ff1e0ff */
[----:B----4-:R-:W-:Y:S01]  /*00a0*/  IMAD.U32 R4, RZ, RZ, UR6 ;  /* 0x00000006ff047e24 */ /* 0x010fe2000f8e00ff */
[----:B------:R-:W-:-:S03]  /*00b0*/  MOV R5, UR7 ;  /* 0x0000000700057c02 */ /* 0x000fc60008000f00 */
[----:B-----5:R-:W-:Y:S01]  /*00c0*/  IMAD.X R7, RZ, RZ, UR5, P0 ;  /* 0x00000005ff077e24 */ /* 0x020fe200080e06ff */
[----:B-1----:R2:W-:Y:S07]  /*00d0*/  STL.64 [R1], R8 ;  /* 0x0000000801007387 */ /* 0x0025ee0000100a00 */
[----:B------:R-:W-:-:S07]  /*00e0*/  LEPC R20, `(.L_x_0) ;  /* 0x000000001014794e */ /* 0x000fce0000000000 */
[----:B--23--:R-:W-:Y:S05]  /*00f0*/  CALL.ABS.NOINC R2 ;  /* 0x0000000002007343 */ /* 0x00cfea0003c00000 */
.L_x_0:
[----:B------:R-:W-:Y:S05]  /*0100*/  EXIT ;  /* 0x000000000000794d */ /* 0x000fea0003800000 */
.L_x_1:
[----:B------:R-:W-:-:S00]  /*0110*/  BRA `(.L_x_1) ;  /* 0xfffffffc00fc7947 */ /* 0x000fc0000383ffff */
[----:B------:R-:W-:-:S00]  /*0120*/  NOP ;  /* 0x0000000000007918 */ /* 0x000fc00000000000 */
        /* <DEDUP_REMOVED lines=13> */
.L_x_2:


//--------------------- .nv.global.init           --------------------------
	.section	.nv.global.init,"aw",@progbits
.nv.global.init:
	.type		$str,@object
	.size		$str,(.L_0 - $str)
$str:
        /*0000*/ 	.byte	0x48, 0x65, 0x6c, 0x6c, 0x6f, 0x20, 0x66, 0x72, 0x6f, 0x6d, 0x20, 0x62, 0x6c, 0x6f, 0x63, 0x6b
        /*0010*/ 	.byte	0x20, 0x25, 0x64, 0x2c, 0x20, 0x74, 0x68, 0x72, 0x65, 0x61, 0x64, 0x20, 0x25, 0x64, 0x0a, 0x00
.L_0:


//--------------------- .nv.shared.reserved.0     --------------------------
	.section	.nv.shared.reserved.0,"aw",@nobits
	.weak		__nv_reservedSMEM_offset_0_alias
	.size		__nv_reservedSMEM_offset_0_alias, 0, 64
	.other		__nv_reservedSMEM_offset_0_alias,@"STO_CUDA_RESERVED_SHARED STV_DEFAULT"
__nv_reservedSMEM_offset_0_alias:
	.zero		0
	.zero		64


//--------------------- .nv.constant0._Z8mykernelv --------------------------
	.section	.nv.constant0._Z8mykernelv,"a",@progbits
	.sectionflags	@""
	.align	4
.nv.constant0._Z8mykernelv:
	.zero		896


//--------------------- SYMBOLS --------------------------

	.type		.nv.reservedSmem.offset0,@object
	.size		.nv.reservedSmem.offset0,0x4
	.type		vprintf,@function
